//
// Generated by NVIDIA NVVM Compiler
//
// Compiler Build ID: CL-36424714
// Cuda compilation tools, release 13.0, V13.0.88
// Based on NVVM 20.0.0
//

.version 9.0
.target sm_100
.address_size 64

	// .globl	matrix_multiply

.visible .entry matrix_multiply(
	.param .u64 .ptr .align 1 matrix_multiply_param_0,
	.param .u64 .ptr .align 1 matrix_multiply_param_1,
	.param .u64 .ptr .align 1 matrix_multiply_param_2,
	.param .u32 matrix_multiply_param_3,
	.param .u32 matrix_multiply_param_4,
	.param .u32 matrix_multiply_param_5
)
{
	.reg .pred 	%p<13>;
	.reg .b32 	%r<41>;
	.reg .b32 	%f<68>;
	.reg .b64 	%rd<53>;

	ld.param.u64 	%rd7, [matrix_multiply_param_0];
	ld.param.u64 	%rd8, [matrix_multiply_param_1];
	ld.param.u64 	%rd6, [matrix_multiply_param_2];
	ld.param.u32 	%r20, [matrix_multiply_param_3];
	ld.param.u32 	%r18, [matrix_multiply_param_4];
	ld.param.u32 	%r19, [matrix_multiply_param_5];
	cvta.to.global.u64 	%rd1, %rd8;
	cvta.to.global.u64 	%rd2, %rd7;
	mov.u32 	%r21, %ctaid.y;
	mov.u32 	%r22, %ntid.y;
	mov.u32 	%r23, %tid.y;
	mad.lo.s32 	%r1, %r21, %r22, %r23;
	mov.u32 	%r24, %ctaid.x;
	mov.u32 	%r25, %ntid.x;
	mov.u32 	%r26, %tid.x;
	mad.lo.s32 	%r2, %r24, %r25, %r26;
	setp.ge.s32 	%p1, %r1, %r20;
	setp.ge.s32 	%p2, %r2, %r19;
	or.pred  	%p3, %p1, %p2;
	@%p3 bra 	$L__BB0_14;
	setp.lt.s32 	%p4, %r18, 1;
	mov.f32 	%f67, 0f00000000;
	@%p4 bra 	$L__BB0_13;
	mul.lo.s32 	%r3, %r18, %r1;
	and.b32  	%r4, %r18, 7;
	setp.lt.u32 	%p5, %r18, 8;
	mov.f32 	%f67, 0f00000000;
	mov.b32 	%r39, 0;
	@%p5 bra 	$L__BB0_5;
	and.b32  	%r39, %r18, 2147483640;
	neg.s32 	%r37, %r39;
	shl.b32 	%r7, %r19, 3;
	mul.wide.u32 	%rd9, %r3, 4;
	add.s64 	%rd10, %rd9, %rd2;
	add.s64 	%rd52, %rd10, 16;
	mov.f32 	%f67, 0f00000000;
	mul.wide.s32 	%rd13, %r19, 4;
	mov.u32 	%r36, %r2;
$L__BB0_4:
	.pragma "nounroll";
	ld.global.f32 	%f17, [%rd52+-16];
	mul.wide.s32 	%rd11, %r36, 4;
	add.s64 	%rd12, %rd1, %rd11;
	ld.global.f32 	%f18, [%rd12];
	fma.rn.f32 	%f19, %f17, %f18, %f67;
	ld.global.f32 	%f20, [%rd52+-12];
	add.s64 	%rd14, %rd12, %rd13;
	ld.global.f32 	%f21, [%rd14];
	fma.rn.f32 	%f22, %f20, %f21, %f19;
	ld.global.f32 	%f23, [%rd52+-8];
	add.s64 	%rd15, %rd14, %rd13;
	ld.global.f32 	%f24, [%rd15];
	fma.rn.f32 	%f25, %f23, %f24, %f22;
	ld.global.f32 	%f26, [%rd52+-4];
	add.s64 	%rd16, %rd15, %rd13;
	ld.global.f32 	%f27, [%rd16];
	fma.rn.f32 	%f28, %f26, %f27, %f25;
	ld.global.f32 	%f29, [%rd52];
	add.s64 	%rd17, %rd16, %rd13;
	ld.global.f32 	%f30, [%rd17];
	fma.rn.f32 	%f31, %f29, %f30, %f28;
	ld.global.f32 	%f32, [%rd52+4];
	add.s64 	%rd18, %rd17, %rd13;
	ld.global.f32 	%f33, [%rd18];
	fma.rn.f32 	%f34, %f32, %f33, %f31;
	ld.global.f32 	%f35, [%rd52+8];
	add.s64 	%rd19, %rd18, %rd13;
	ld.global.f32 	%f36, [%rd19];
	fma.rn.f32 	%f37, %f35, %f36, %f34;
	ld.global.f32 	%f38, [%rd52+12];
	add.s64 	%rd20, %rd19, %rd13;
	ld.global.f32 	%f39, [%rd20];
	fma.rn.f32 	%f67, %f38, %f39, %f37;
	add.s32 	%r37, %r37, 8;
	add.s32 	%r36, %r36, %r7;
	add.s64 	%rd52, %rd52, 32;
	setp.ne.s32 	%p6, %r37, 0;
	@%p6 bra 	$L__BB0_4;
$L__BB0_5:
	setp.eq.s32 	%p7, %r4, 0;
	@%p7 bra 	$L__BB0_13;
	and.b32  	%r13, %r18, 3;
	setp.lt.u32 	%p8, %r4, 4;
	@%p8 bra 	$L__BB0_8;
	add.s32 	%r28, %r39, %r3;
	mul.wide.u32 	%rd21, %r28, 4;
	add.s64 	%rd22, %rd2, %rd21;
	ld.global.f32 	%f41, [%rd22];
	mad.lo.s32 	%r29, %r39, %r19, %r2;
	mul.wide.s32 	%rd23, %r29, 4;
	add.s64 	%rd24, %rd1, %rd23;
	ld.global.f32 	%f42, [%rd24];
	fma.rn.f32 	%f43, %f41, %f42, %f67;
	cvt.u64.u32 	%rd25, %r3;
	cvt.u64.u32 	%rd26, %r39;
	add.s64 	%rd27, %rd26, %rd25;
	shl.b64 	%rd28, %rd27, 2;
	add.s64 	%rd29, %rd2, %rd28;
	ld.global.f32 	%f44, [%rd29+4];
	mul.wide.s32 	%rd30, %r19, 4;
	add.s64 	%rd31, %rd24, %rd30;
	ld.global.f32 	%f45, [%rd31];
	fma.rn.f32 	%f46, %f44, %f45, %f43;
	ld.global.f32 	%f47, [%rd29+8];
	add.s64 	%rd32, %rd31, %rd30;
	ld.global.f32 	%f48, [%rd32];
	fma.rn.f32 	%f49, %f47, %f48, %f46;
	ld.global.f32 	%f50, [%rd29+12];
	add.s64 	%rd33, %rd32, %rd30;
	ld.global.f32 	%f51, [%rd33];
	fma.rn.f32 	%f67, %f50, %f51, %f49;
	add.s32 	%r39, %r39, 4;
$L__BB0_8:
	setp.eq.s32 	%p9, %r13, 0;
	@%p9 bra 	$L__BB0_13;
	setp.eq.s32 	%p10, %r13, 1;
	@%p10 bra 	$L__BB0_11;
	add.s32 	%r30, %r39, %r3;
	mul.wide.u32 	%rd34, %r30, 4;
	add.s64 	%rd35, %rd2, %rd34;
	ld.global.f32 	%f53, [%rd35];
	mad.lo.s32 	%r31, %r39, %r19, %r2;
	mul.wide.s32 	%rd36, %r31, 4;
	add.s64 	%rd37, %rd1, %rd36;
	ld.global.f32 	%f54, [%rd37];
	fma.rn.f32 	%f55, %f53, %f54, %f67;
	cvt.u64.u32 	%rd38, %r3;
	cvt.u64.u32 	%rd39, %r39;
	add.s64 	%rd40, %rd39, %rd38;
	shl.b64 	%rd41, %rd40, 2;
	add.s64 	%rd42, %rd2, %rd41;
	ld.global.f32 	%f56, [%rd42+4];
	mul.wide.s32 	%rd43, %r19, 4;
	add.s64 	%rd44, %rd37, %rd43;
	ld.global.f32 	%f57, [%rd44];
	fma.rn.f32 	%f67, %f56, %f57, %f55;
	add.s32 	%r39, %r39, 2;
$L__BB0_11:
	and.b32  	%r32, %r18, 1;
	setp.eq.b32 	%p11, %r32, 1;
	not.pred 	%p12, %p11;
	@%p12 bra 	$L__BB0_13;
	add.s32 	%r33, %r39, %r3;
	mul.wide.u32 	%rd45, %r33, 4;
	add.s64 	%rd46, %rd2, %rd45;
	ld.global.f32 	%f58, [%rd46];
	mad.lo.s32 	%r34, %r39, %r19, %r2;
	mul.wide.s32 	%rd47, %r34, 4;
	add.s64 	%rd48, %rd1, %rd47;
	ld.global.f32 	%f59, [%rd48];
	fma.rn.f32 	%f67, %f58, %f59, %f67;
$L__BB0_13:
	mad.lo.s32 	%r35, %r19, %r1, %r2;
	cvta.to.global.u64 	%rd49, %rd6;
	mul.wide.s32 	%rd50, %r35, 4;
	add.s64 	%rd51, %rd49, %rd50;
	st.global.f32 	[%rd51], %f67;
$L__BB0_14:
	ret;

}


// ===== COMPILED SASS (sm_100) =====

	.target	sm_100

	.elftype	@"ET_EXEC"


//--------------------- .note.nv.tkinfo           --------------------------
	.section	.note.nv.tkinfo,"",@"SHT_NOTE"
	.sectionflags	@"SHF_NOTE_NV_TKINFO"
	.tkinfo
        /*0018*/ 	.word	0x00000002
        /*0030*/ 	.string	""
        /*0030*/ 	.string	"ptxas"
        /*0030*/ 	.string	"Cuda compilation tools, release 13.0, V13.0.88"
        /*0030*/ 	.string	"Build cuda_13.0.r13.0/compiler.36424714_0"
        /*0030*/ 	.string	"-arch sm_100 -m 64 "



//--------------------- .note.nv.cuinfo           --------------------------
	.section	.note.nv.cuinfo,"",@"SHT_NOTE"
	.sectionflags	@"SHF_NOTE_NV_CUINFO"
        /*0018*/ 	.short	0x0002
        /*001a*/ 	.short	0x0064
        /*001c*/ 	.short	0x0082
	.zero		2


//--------------------- .nv.info                  --------------------------
	.section	.nv.info,"",@"SHT_CUDA_INFO"
	.align	4


	//----- nvinfo : EIATTR_REGCOUNT
	.align		4
        /*0000*/ 	.byte	0x04, 0x2f
        /*0002*/ 	.short	(.L_1 - .L_0)
	.align		4
.L_0:
        /*0004*/ 	.word	index@(matrix_multiply)
        /*0008*/ 	.word	0x00000020


	//----- nvinfo : EIATTR_FRAME_SIZE
	.align		4
.L_1:
        /*000c*/ 	.byte	0x04, 0x11
        /*000e*/ 	.short	(.L_3 - .L_2)
	.align		4
.L_2:
        /*0010*/ 	.word	index@(matrix_multiply)
        /*0014*/ 	.word	0x00000000


	//----- nvinfo : EIATTR_MIN_STACK_SIZE
	.align		4
.L_3:
        /*0018*/ 	.byte	0x04, 0x12
        /*001a*/ 	.short	(.L_5 - .L_4)
	.align		4
.L_4:
        /*001c*/ 	.word	index@(matrix_multiply)
        /*0020*/ 	.word	0x00000000
.L_5:


//--------------------- .nv.compat                --------------------------
	.section	.nv.compat,"",@"SHT_CUDA_COMPAT_INFO"
	.align	4
        /*0000*/ 	.byte	0x02, 0x09, 0x00, 0x00, 0x02, 0x02, 0x01, 0x00, 0x02, 0x05, 0x05, 0x00, 0x03, 0x07, 0x01, 0x01
        /*0010*/ 	.byte	0x02, 0x03, 0x00, 0x00, 0x02, 0x06, 0x01, 0x00, 0x04, 0x0b, 0x08, 0x00, 0x09, 0x00, 0x00, 0x00
        /*0020*/ 	.byte	0x00, 0x00, 0x00, 0x00


//--------------------- .nv.info.matrix_multiply  --------------------------
	.section	.nv.info.matrix_multiply,"",@"SHT_CUDA_INFO"
	.sectionflags	@""
	.align	4


	//----- nvinfo : EIATTR_CUDA_API_VERSION
	.align		4
        /*0000*/ 	.byte	0x04, 0x37
        /*0002*/ 	.short	(.L_7 - .L_6)
.L_6:
        /*0004*/ 	.word	0x00000082


	//----- nvinfo : EIATTR_KPARAM_INFO
	.align		4
.L_7:
        /*0008*/ 	.byte	0x04, 0x17
        /*000a*/ 	.short	(.L_9 - .L_8)
.L_8:
        /*000c*/ 	.word	0x00000000
        /*0010*/ 	.short	0x0005
        /*0012*/ 	.short	0x0020
        /*0014*/ 	.byte	0x00, 0xf0, 0x11, 0x00


	//----- nvinfo : EIATTR_KPARAM_INFO
	.align		4
.L_9:
        /*0018*/ 	.byte	0x04, 0x17
        /*001a*/ 	.short	(.L_11 - .L_10)
.L_10:
        /*001c*/ 	.word	0x00000000
        /*0020*/ 	.short	0x0004
        /*0022*/ 	.short	0x001c
        /*0024*/ 	.byte	0x00, 0xf0, 0x11, 0x00


	//----- nvinfo : EIATTR_KPARAM_INFO
	.align		4
.L_11:
        /*0028*/ 	.byte	0x04, 0x17
        /*002a*/ 	.short	(.L_13 - .L_12)
.L_12:
        /*002c*/ 	.word	0x00000000
        /*0030*/ 	.short	0x0003
        /*0032*/ 	.short	0x0018
        /*0034*/ 	.byte	0x00, 0xf0, 0x11, 0x00


	//----- nvinfo : EIATTR_KPARAM_INFO
	.align		4
.L_13:
        /*0038*/ 	.byte	0x04, 0x17
        /*003a*/ 	.short	(.L_15 - .L_14)
.L_14:
        /*003c*/ 	.word	0x00000000
        /*0040*/ 	.short	0x0002
        /*0042*/ 	.short	0x0010
        /*0044*/ 	.byte	0x00, 0xf5, 0x21, 0x00


	//----- nvinfo : EIATTR_KPARAM_INFO
	.align		4
.L_15:
        /*0048*/ 	.byte	0x04, 0x17
        /*004a*/ 	.short	(.L_17 - .L_16)
.L_16:
        /*004c*/ 	.word	0x00000000
        /*0050*/ 	.short	0x0001
        /*0052*/ 	.short	0x0008
        /*0054*/ 	.byte	0x00, 0xf5, 0x21, 0x00


	//----- nvinfo : EIATTR_KPARAM_INFO
	.align		4
.L_17:
        /*0058*/ 	.byte	0x04, 0x17
        /*005a*/ 	.short	(.L_19 - .L_18)
.L_18:
        /*005c*/ 	.word	0x00000000
        /*0060*/ 	.short	0x0000
        /*0062*/ 	.short	0x0000
        /*0064*/ 	.byte	0x00, 0xf5, 0x21, 0x00


	//----- nvinfo : EIATTR_SPARSE_MMA_MASK
	.align		4
.L_19:
        /*0068*/ 	.byte	0x03, 0x50
        /*006a*/ 	.short	0x0000


	//----- nvinfo : EIATTR_MAXREG_COUNT
	.align		4
        /*006c*/ 	.byte	0x03, 0x1b
        /*006e*/ 	.short	0x00ff


	//----- nvinfo : EIATTR_MERCURY_ISA_VERSION
	.align		4
        /*0070*/ 	.byte	0x03, 0x5f
        /*0072*/ 	.short	0x0101


	//----- nvinfo : EIATTR_VRC_CTA_INIT_COUNT
	.align		4
        /*0074*/ 	.byte	0x02, 0x4a
	.zero		1
	.zero		1


	//----- nvinfo : EIATTR_EXIT_INSTR_OFFSETS
	.align		4
        /*0078*/ 	.byte	0x04, 0x1c
        /*007a*/ 	.short	(.L_21 - .L_20)


	//   ....[0]....
.L_20:
        /*007c*/ 	.word	0x000000d0


	//   ....[1]....
        /*0080*/ 	.word	0x000008f0


	//----- nvinfo : EIATTR_CBANK_PARAM_SIZE
	.align		4
.L_21:
        /*0084*/ 	.byte	0x03, 0x19
        /*0086*/ 	.short	0x0024


	//----- nvinfo : EIATTR_PARAM_CBANK
	.align		4
        /*0088*/ 	.byte	0x04, 0x0a
        /*008a*/ 	.short	(.L_23 - .L_22)
	.align		4
.L_22:
        /*008c*/ 	.word	index@(.nv.constant0.matrix_multiply)
        /*0090*/ 	.short	0x0380
        /*0092*/ 	.short	0x0024


	//----- nvinfo : EIATTR_SW_WAR
	.align		4
.L_23:
        /*0094*/ 	.byte	0x04, 0x36
        /*0096*/ 	.short	(.L_25 - .L_24)
.L_24:
        /*0098*/ 	.word	0x00000008
.L_25:


//--------------------- .nv.callgraph             --------------------------
	.section	.nv.callgraph,"",@"SHT_CUDA_CALLGRAPH"
	.align	4
	.sectionentsize	8
	.align		4
        /*0000*/ 	.word	0x00000000
	.align		4
        /*0004*/ 	.word	0xffffffff
	.align		4
        /*0008*/ 	.word	0x00000000
	.align		4
        /*000c*/ 	.word	0xfffffffe
	.align		4
        /*0010*/ 	.word	0x00000000
	.align		4
        /*0014*/ 	.word	0xfffffffd
	.align		4
        /*0018*/ 	.word	0x00000000
	.align		4
        /*001c*/ 	.word	0xfffffffc


//--------------------- .text.matrix_multiply     --------------------------
	.section	.text.matrix_multiply,"ax",@progbits
	.align	128
        .global         matrix_multiply
        .type           matrix_multiply,@function
        .size           matrix_multiply,(.L_x_5 - matrix_multiply)
        .other          matrix_multiply,@"STO_CUDA_ENTRY STV_DEFAULT"
matrix_multiply:
.text.matrix_multiply:
[----:B------:R-:W-:Y:S01]  /*0000*/  LDC R1, c[0x0][0x37c] ;  /* 0x0000df00ff017b82 */ /* 0x000fe20000000800 */
[----:B------:R-:W0:Y:S07]  /*0010*/  S2R R5, SR_TID.X ;  /* 0x0000000000057919 */ /* 0x000e2e0000002100 */
[----:B------:R-:W1:Y:S01]  /*0020*/  LDC R16, c[0x0][0x364] ;  /* 0x0000d900ff107b82 */ /* 0x000e620000000800 */
[----:B------:R-:W2:Y:S01]  /*0030*/  LDCU UR6, c[0x0][0x398] ;  /* 0x00007300ff0677ac */ /* 0x000ea20008000800 */
[----:B------:R-:W1:Y:S06]  /*0040*/  S2R R3, SR_TID.Y ;  /* 0x0000000000037919 */ /* 0x000e6c0000002200 */
[----:B------:R-:W0:Y:S08]  /*0050*/  S2UR UR5, SR_CTAID.X ;  /* 0x00000000000579c3 */ /* 0x000e300000002500 */
[----:B------:R-:W0:Y:S08]  /*0060*/  LDC R0, c[0x0][0x360] ;  /* 0x0000d800ff007b82 */ /* 0x000e300000000800 */
[----:B------:R-:W1:Y:S08]  /*0070*/  S2UR UR4, SR_CTAID.Y ;  /* 0x00000000000479c3 */ /* 0x000e700000002600 */
[----:B------:R-:W3:Y:S01]  /*0080*/  LDC R17, c[0x0][0x3a0] ;  /* 0x0000e800ff117b82 */ /* 0x000ee20000000800 */
[----:B0-----:R-:W-:-:S02]  /*0090*/  IMAD R0, R0, UR5, R5 ;  /* 0x0000000500007c24 */ /* 0x001fc4000f8e0205 */
[----:B-1----:R-:W-:-:S03]  /*00a0*/  IMAD R16, R16, UR4, R3 ;  /* 0x0000000410107c24 */ /* 0x002fc6000f8e0203 */
[----:B---3--:R-:W-:-:S04]  /*00b0*/  ISETP.GE.AND P0, PT, R0, R17, PT ;  /* 0x000000110000720c */ /* 0x008fc80003f06270 */
[----:B--2---:R-:W-:-:S13]  /*00c0*/  ISETP.GE.OR P0, PT, R16, UR6, P0 ;  /* 0x0000000610007c0c */ /* 0x004fda0008706670 */
[----:B------:R-:W-:Y:S05]  /*00d0*/  @P0 EXIT ;  /* 0x000000000000094d */ /* 0x000fea0003800000 */
[----:B------:R-:W0:Y:S01]  /*00e0*/  LDC R19, c[0x0][0x39c] ;  /* 0x0000e700ff137b82 */ /* 0x000e220000000800 */
[----:B------:R-:W1:Y:S01]  /*00f0*/  LDCU.64 UR4, c[0x0][0x358] ;  /* 0x00006b00ff0477ac */ /* 0x000e620008000a00 */
[----:B------:R-:W-:Y:S01]  /*0100*/  HFMA2 R24, -RZ, RZ, 0, 0 ;  /* 0x00000000ff187431 */ /* 0x000fe200000001ff */
[----:B0-----:R-:W-:-:S13]  /*0110*/  ISETP.GE.AND P0, PT, R19, 0x1, PT ;  /* 0x000000011300780c */ /* 0x001fda0003f06270 */
[----:B-1----:R-:W-:Y:S05]  /*0120*/  @!P0 BRA `(.L_x_0) ;  /* 0x0000000400e08947 */ /* 0x002fea0003800000 */
[C---:B------:R-:W-:Y:S01]  /*0130*/  ISETP.GE.U32.AND P1, PT, R19.reuse, 0x8, PT ;  /* 0x000000081300780c */ /* 0x040fe20003f26070 */
[----:B------:R-:W-:Y:S01]  /*0140*/  IMAD R20, R16, R19, RZ ;  /* 0x0000001310147224 */ /* 0x000fe200078e02ff */
[----:B------:R-:W-:Y:S02]  /*0150*/  LOP3.LUT R27, R19, 0x7, RZ, 0xc0, !PT ;  /* 0x00000007131b7812 */ /* 0x000fe400078ec0ff */
[----:B------:R-:W-:Y:S02]  /*0160*/  MOV R24, RZ ;  /* 0x000000ff00187202 */ /* 0x000fe40000000f00 */
[----:B------:R-:W-:Y:S02]  /*0170*/  ISETP.NE.AND P0, PT, R27, RZ, PT ;  /* 0x000000ff1b00720c */ /* 0x000fe40003f05270 */
[----:B------:R-:W-:-:S05]  /*0180*/  MOV R21, RZ ;  /* 0x000000ff00157202 */ /* 0x000fca0000000f00 */
[----:B------:R-:W-:Y:S06]  /*0190*/  @!P1 BRA `(.L_x_1) ;  /* 0x0000000000c49947 */ /* 0x000fec0003800000 */
[----:B------:R-:W0:Y:S01]  /*01a0*/  LDC.64 R2, c[0x0][0x380] ;  /* 0x0000e000ff027b82 */ /* 0x000e220000000a00 */
[----:B------:R-:W-:Y:S02]  /*01b0*/  LOP3.LUT R21, R19, 0x7ffffff8, RZ, 0xc0, !PT ;  /* 0x7ffffff813157812 */ /* 0x000fe400078ec0ff */
[----:B------:R-:W-:Y:S02]  /*01c0*/  MOV R24, RZ ;  /* 0x000000ff00187202 */ /* 0x000fe40000000f00 */
[----:B------:R-:W-:Y:S02]  /*01d0*/  MOV R18, R0 ;  /* 0x0000000000127202 */ /* 0x000fe40000000f00 */
[----:B------:R-:W-:Y:S01]  /*01e0*/  IADD3 R22, PT, PT, -R21, RZ, RZ ;  /* 0x000000ff15167210 */ /* 0x000fe20007ffe1ff */
[----:B0-----:R-:W-:-:S03]  /*01f0*/  IMAD.WIDE.U32 R2, R20, 0x4, R2 ;  /* 0x0000000414027825 */ /* 0x001fc600078e0002 */
[----:B------:R-:W-:-:S04]  /*0200*/  IADD3 R4, P1, PT, R2, 0x10, RZ ;  /* 0x0000001002047810 */ /* 0x000fc80007f3e0ff */
[----:B------:R-:W-:-:S09]  /*0210*/  IADD3.X R5, PT, PT, RZ, R3, RZ, P1, !PT ;  /* 0x00000003ff057210 */ /* 0x000fd20000ffe4ff */
.L_x_2:
[----:B------:R-:W0:Y:S01]  /*0220*/  LDC.64 R14, c[0x0][0x388] ;  /* 0x0000e200ff0e7b82 */ /* 0x000e220000000a00 */
[----:B------:R-:W-:Y:S02]  /*0230*/  MOV R2, R4 ;  /* 0x0000000400027202 */ /* 0x000fe40000000f00 */
[----:B------:R-:W-:-:S05]  /*0240*/  MOV R3, R5 ;  /* 0x0000000500037202 */ /* 0x000fca0000000f00 */
[----:B------:R-:W2:Y:S04]  /*0250*/  LDG.E R25, desc[UR4][R2.64+-0x10] ;  /* 0xfffff00402197981 */ /* 0x000ea8000c1e1900 */
[----:B------:R-:W3:Y:S04]  /*0260*/  LDG.E R23, desc[UR4][R2.64+-0xc] ;  /* 0xfffff40402177981 */ /* 0x000ee8000c1e1900 */
[----:B------:R-:W4:Y:S04]  /*0270*/  LDG.E R29, desc[UR4][R2.64+-0x8] ;  /* 0xfffff804021d7981 */ /* 0x000f28000c1e1900 */
[----:B------:R-:W5:Y:S01]  /*0280*/  LDG.E R28, desc[UR4][R2.64+-0x4] ;  /* 0xfffffc04021c7981 */ /* 0x000f62000c1e1900 */
[----:B0-----:R-:W-:-:S05]  /*0290*/  IMAD.WIDE R14, R18, 0x4, R14 ;  /* 0x00000004120e7825 */ /* 0x001fca00078e020e */
[----:B------:R0:W2:Y:S01]  /*02a0*/  LDG.E R26, desc[UR4][R14.64] ;  /* 0x000000040e1a7981 */ /* 0x0000a2000c1e1900 */
[----:B------:R-:W-:-:S04]  /*02b0*/  IMAD.WIDE R12, R17, 0x4, R14 ;  /* 0x00000004110c7825 */ /* 0x000fc800078e020e */
[C---:B------:R-:W-:Y:S02]  /*02c0*/  IMAD.WIDE R4, R17.reuse, 0x4, R12 ;  /* 0x0000000411047825 */ /* 0x040fe400078e020c */
[----:B------:R-:W3:Y:S02]  /*02d0*/  LDG.E R12, desc[UR4][R12.64] ;  /* 0x000000040c0c7981 */ /* 0x000ee4000c1e1900 */
[C---:B------:R-:W-:Y:S02]  /*02e0*/  IMAD.WIDE R8, R17.reuse, 0x4, R4 ;  /* 0x0000000411087825 */ /* 0x040fe400078e0204 */
[----:B------:R-:W4:Y:S02]  /*02f0*/  LDG.E R4, desc[UR4][R4.64] ;  /* 0x0000000404047981 */ /* 0x000f24000c1e1900 */
[C---:B------:R-:W-:Y:S02]  /*0300*/  IMAD.WIDE R6, R17.reuse, 0x4, R8 ;  /* 0x0000000411067825 */ /* 0x040fe400078e0208 */
[----:B------:R-:W5:Y:S02]  /*0310*/  LDG.E R8, desc[UR4][R8.64] ;  /* 0x0000000408087981 */ /* 0x000f64000c1e1900 */
[----:B------:R-:W-:-:S02]  /*0320*/  IMAD.WIDE R10, R17, 0x4, R6 ;  /* 0x00000004110a7825 */ /* 0x000fc400078e0206 */
[----:B------:R-:W5:Y:S04]  /*0330*/  LDG.E R5, desc[UR4][R2.64] ;  /* 0x0000000402057981 */ /* 0x000f68000c1e1900 */
[----:B------:R-:W5:Y:S01]  /*0340*/  LDG.E R6, desc[UR4][R6.64] ;  /* 0x0000000406067981 */ /* 0x000f62000c1e1900 */
[----:B0-----:R-:W-:-:S03]  /*0350*/  IMAD.WIDE R14, R17, 0x4, R10 ;  /* 0x00000004110e7825 */ /* 0x001fc600078e020a */
[----:B------:R-:W5:Y:S04]  /*0360*/  LDG.E R10, desc[UR4][R10.64] ;  /* 0x000000040a0a7981 */ /* 0x000f68000c1e1900 */
[----:B------:R-:W5:Y:S04]  /*0370*/  LDG.E R13, desc[UR4][R14.64] ;  /* 0x000000040e0d7981 */ /* 0x000f68000c1e1900 */
[----:B------:R-:W5:Y:S04]  /*0380*/  LDG.E R7, desc[UR4][R2.64+0x4] ;  /* 0x0000040402077981 */ /* 0x000f68000c1e1900 */
[----:B------:R-:W5:Y:S01]  /*0390*/  LDG.E R9, desc[UR4][R2.64+0xc] ;  /* 0x00000c0402097981 */ /* 0x000f62000c1e1900 */
[----:B--2---:R-:W-:Y:S01]  /*03a0*/  FFMA R26, R25, R26, R24 ;  /* 0x0000001a191a7223 */ /* 0x004fe20000000018 */
[----:B------:R-:W-:-:S02]  /*03b0*/  IMAD.WIDE R24, R17, 0x4, R14 ;  /* 0x0000000411187825 */ /* 0x000fc400078e020e */
[----:B------:R-:W2:Y:S04]  /*03c0*/  LDG.E R14, desc[UR4][R2.64+0x8] ;  /* 0x00000804020e7981 */ /* 0x000ea8000c1e1900 */
[----:B------:R-:W2:Y:S01]  /*03d0*/  LDG.E R24, desc[UR4][R24.64] ;  /* 0x0000000418187981 */ /* 0x000ea2000c1e1900 */
[----:B---3--:R-:W-:Y:S01]  /*03e0*/  FFMA R12, R23, R12, R26 ;  /* 0x0000000c170c7223 */ /* 0x008fe2000000001a */
[----:B------:R-:W-:-:S03]  /*03f0*/  IADD3 R22, PT, PT, R22, 0x8, RZ ;  /* 0x0000000816167810 */ /* 0x000fc60007ffe0ff */
[----:B----4-:R-:W-:Y:S01]  /*0400*/  FFMA R29, R29, R4, R12 ;  /* 0x000000041d1d7223 */ /* 0x010fe2000000000c */
[----:B------:R-:W-:-:S03]  /*0410*/  ISETP.NE.AND P1, PT, R22, RZ, PT ;  /* 0x000000ff1600720c */ /* 0x000fc60003f25270 */
[----:B-----5:R-:W-:Y:S01]  /*0420*/  FFMA R8, R28, R8, R29 ;  /* 0x000000081c087223 */ /* 0x020fe2000000001d */
[----:B------:R-:W-:-:S03]  /*0430*/  IADD3 R4, P2, PT, R2, 0x20, RZ ;  /* 0x0000002002047810 */ /* 0x000fc60007f5e0ff */
[----:B------:R-:W-:Y:S01]  /*0440*/  FFMA R6, R5, R6, R8 ;  /* 0x0000000605067223 */ /* 0x000fe20000000008 */
[----:B------:R-:W-:Y:S02]  /*0450*/  IADD3.X R5, PT, PT, RZ, R3, RZ, P2, !PT ;  /* 0x00000003ff057210 */ /* 0x000fe400017fe4ff */
[----:B------:R-:W-:Y:S01]  /*0460*/  LEA R18, R17, R18, 0x3 ;  /* 0x0000001211127211 */ /* 0x000fe200078e18ff */
[----:B------:R-:W-:-:S04]  /*0470*/  FFMA R7, R7, R10, R6 ;  /* 0x0000000a07077223 */ /* 0x000fc80000000006 */
[----:B--2---:R-:W-:-:S04]  /*0480*/  FFMA R14, R14, R13, R7 ;  /* 0x0000000d0e0e7223 */ /* 0x004fc80000000007 */
[----:B------:R-:W-:Y:S01]  /*0490*/  FFMA R24, R9, R24, R14 ;  /* 0x0000001809187223 */ /* 0x000fe2000000000e */
[----:B------:R-:W-:Y:S06]  /*04a0*/  @P1 BRA `(.L_x_2) ;  /* 0xfffffffc005c1947 */ /* 0x000fec000383ffff */
.L_x_1:
[----:B------:R-:W-:Y:S05]  /*04b0*/  @!P0 BRA `(.L_x_0) ;  /* 0x0000000000fc8947 */ /* 0x000fea0003800000 */
[----:B------:R-:W-:Y:S02]  /*04c0*/  ISETP.GE.U32.AND P1, PT, R27, 0x4, PT ;  /* 0x000000041b00780c */ /* 0x000fe40003f26070 */
[----:B------:R-:W-:-:S04]  /*04d0*/  LOP3.LUT R14, R19, 0x3, RZ, 0xc0, !PT ;  /* 0x00000003130e7812 */ /* 0x000fc800078ec0ff */
[----:B------:R-:W-:-:S07]  /*04e0*/  ISETP.NE.AND P0, PT, R14, RZ, PT ;  /* 0x000000ff0e00720c */ /* 0x000fce0003f05270 */
[----:B------:R-:W-:Y:S06]  /*04f0*/  @!P1 BRA `(.L_x_3) ;  /* 0x00000000006c9947 */ /* 0x000fec0003800000 */
[----:B------:R-:W0:Y:S01]  /*0500*/  LDC.64 R4, c[0x0][0x388] ;  /* 0x0000e200ff047b82 */ /* 0x000e220000000a00 */
[----:B------:R-:W1:Y:S01]  /*0510*/  LDCU.64 UR6, c[0x0][0x380] ;  /* 0x00007000ff0677ac */ /* 0x000e620008000a00 */
[----:B------:R-:W-:Y:S01]  /*0520*/  IMAD R7, R21, R17, R0 ;  /* 0x0000001115077224 */ /* 0x000fe200078e0200 */
[CC--:B------:R-:W-:Y:S02]  /*0530*/  IADD3 R3, PT, PT, R20.reuse, R21.reuse, RZ ;  /* 0x0000001514037210 */ /* 0x0c0fe40007ffe0ff */
[----:B------:R-:W-:-:S03]  /*0540*/  IADD3 R8, P1, PT, R20, R21, RZ ;  /* 0x0000001514087210 */ /* 0x000fc60007f3e0ff */
[----:B------:R-:W2:Y:S01]  /*0550*/  LDC.64 R12, c[0x0][0x380] ;  /* 0x0000e000ff0c7b82 */ /* 0x000ea20000000a00 */
[----:B0-----:R-:W-:-:S04]  /*0560*/  IMAD.WIDE R4, R7, 0x4, R4 ;  /* 0x0000000407047825 */ /* 0x001fc800078e0204 */
[----:B------:R-:W-:Y:S02]  /*0570*/  IMAD.WIDE R6, R17, 0x4, R4 ;  /* 0x0000000411067825 */ /* 0x000fe400078e0204 */
[----:B------:R-:W3:Y:S02]  /*0580*/  LDG.E R4, desc[UR4][R4.64] ;  /* 0x0000000404047981 */ /* 0x000ee4000c1e1900 */
[----:B--2---:R-:W-:Y:S01]  /*0590*/  IMAD.WIDE.U32 R12, R3, 0x4, R12 ;  /* 0x00000004030c7825 */ /* 0x004fe200078e000c */
[----:B------:R-:W-:Y:S02]  /*05a0*/  IADD3.X R3, PT, PT, RZ, RZ, RZ, P1, !PT ;  /* 0x000000ffff037210 */ /* 0x000fe40000ffe4ff */
[----:B-1----:R-:W-:-:S03]  /*05b0*/  LEA R2, P1, R8, UR6, 0x2 ;  /* 0x0000000608027c11 */ /* 0x002fc6000f8210ff */
[----:B------:R-:W3:Y:S01]  /*05c0*/  LDG.E R13, desc[UR4][R12.64] ;  /* 0x000000040c0d7981 */ /* 0x000ee2000c1e1900 */
[----:B------:R-:W-:Y:S01]  /*05d0*/  LEA.HI.X R3, R8, UR7, R3, 0x2, P1 ;  /* 0x0000000708037c11 */ /* 0x000fe200088f1403 */
[C---:B------:R-:W-:Y:S02]  /*05e0*/  IMAD.WIDE R8, R17.reuse, 0x4, R6 ;  /* 0x0000000411087825 */ /* 0x040fe400078e0206 */
[----:B------:R-:W2:Y:S04]  /*05f0*/  LDG.E R6, desc[UR4][R6.64] ;  /* 0x0000000406067981 */ /* 0x000ea8000c1e1900 */
[----:B------:R-:W2:Y:S01]  /*0600*/  LDG.E R15, desc[UR4][R2.64+0x4] ;  /* 0x00000404020f7981 */ /* 0x000ea2000c1e1900 */
[----:B------:R-:W-:-:S03]  /*0610*/  IMAD.WIDE R10, R17, 0x4, R8 ;  /* 0x00000004110a7825 */ /* 0x000fc600078e0208 */
[----:B------:R-:W4:Y:S04]  /*0620*/  LDG.E R22, desc[UR4][R8.64] ;  /* 0x0000000408167981 */ /* 0x000f28000c1e1900 */
[----:B------:R-:W4:Y:S04]  /*0630*/  LDG.E R18, desc[UR4][R2.64+0x8] ;  /* 0x0000080402127981 */ /* 0x000f28000c1e1900 */
[----:B------:R-:W5:Y:S04]  /*0640*/  LDG.E R26, desc[UR4][R2.64+0xc] ;  /* 0x00000c04021a7981 */ /* 0x000f68000c1e1900 */
[----:B------:R-:W5:Y:S01]  /*0650*/  LDG.E R10, desc[UR4][R10.64] ;  /* 0x000000040a0a7981 */ /* 0x000f62000c1e1900 */
[----:B------:R-:W-:Y:S01]  /*0660*/  IADD3 R21, PT, PT, R21, 0x4, RZ ;  /* 0x0000000415157810 */ /* 0x000fe20007ffe0ff */
[----:B---3--:R-:W-:-:S04]  /*0670*/  FFMA R24, R13, R4, R24 ;  /* 0x000000040d187223 */ /* 0x008fc80000000018 */
[----:B--2---:R-:W-:-:S04]  /*0680*/  FFMA R15, R15, R6, R24 ;  /* 0x000000060f0f7223 */ /* 0x004fc80000000018 */
[----:B----4-:R-:W-:-:S04]  /*0690*/  FFMA R15, R18, R22, R15 ;  /* 0x00000016120f7223 */ /* 0x010fc8000000000f */
[----:B-----5:R-:W-:-:S07]  /*06a0*/  FFMA R24, R26, R10, R15 ;  /* 0x0000000a1a187223 */ /* 0x020fce000000000f */
.L_x_3:
[----:B------:R-:W-:Y:S05]  /*06b0*/  @!P0 BRA `(.L_x_0) ;  /* 0x00000000007c8947 */ /* 0x000fea0003800000 */
[----:B------:R-:W-:Y:S01]  /*06c0*/  ISETP.NE.AND P1, PT, R14, 0x1, PT ;  /* 0x000000010e00780c */ /* 0x000fe20003f25270 */
[----:B------:R-:W0:Y:S01]  /*06d0*/  LDC.64 R10, c[0x0][0x380] ;  /* 0x0000e000ff0a7b82 */ /* 0x000e220000000a00 */
[----:B------:R-:W-:-:S04]  /*06e0*/  LOP3.LUT R19, R19, 0x1, RZ, 0xc0, !PT ;  /* 0x0000000113137812 */ /* 0x000fc800078ec0ff */
[----:B------:R-:W-:-:S03]  /*06f0*/  ISETP.NE.U32.AND P0, PT, R19, 0x1, PT ;  /* 0x000000011300780c */ /* 0x000fc60003f05070 */
[----:B------:R-:W1:Y:S04]  /*0700*/  LDC.64 R8, c[0x0][0x388] ;  /* 0x0000e200ff087b82 */ /* 0x000e680000000a00 */
[CC--:B------:R-:W-:Y:S02]  /*0710*/  @P1 IADD3 R13, PT, PT, R20.reuse, R21.reuse, RZ ;  /* 0x00000015140d1210 */ /* 0x0c0fe40007ffe0ff */
[----:B------:R-:W-:Y:S02]  /*0720*/  @P1 IADD3 R12, P2, PT, R20, R21, RZ ;  /* 0x00000015140c1210 */ /* 0x000fe40007f5e0ff */
[----:B------:R-:W2:Y:S02]  /*0730*/  @P1 LDC.64 R2, c[0x0][0x380] ;  /* 0x0000e000ff021b82 */ /* 0x000ea40000000a00 */
[----:B------:R-:W-:-:S06]  /*0740*/  @P1 IADD3.X R14, PT, PT, RZ, RZ, RZ, P2, !PT ;  /* 0x000000ffff0e1210 */ /* 0x000fcc00017fe4ff */
[----:B------:R-:W3:Y:S01]  /*0750*/  LDC.64 R4, c[0x0][0x380] ;  /* 0x0000e000ff047b82 */ /* 0x000ee20000000a00 */
[----:B0-----:R-:W-:-:S04]  /*0760*/  @P1 IMAD.WIDE.U32 R10, R13, 0x4, R10 ;  /* 0x000000040d0a1825 */ /* 0x001fc800078e000a */
[C---:B------:R-:W-:Y:S01]  /*0770*/  @P1 IMAD R13, R21.reuse, R17, R0 ;  /* 0x00000011150d1224 */ /* 0x040fe200078e0200 */
[----:B------:R-:W-:Y:S01]  /*0780*/  @P1 IADD3 R21, PT, PT, R21, 0x2, RZ ;  /* 0x0000000215151810 */ /* 0x000fe20007ffe0ff */
[----:B------:R-:W4:Y:S01]  /*0790*/  @P1 LDG.E R11, desc[UR4][R10.64] ;  /* 0x000000040a0b1981 */ /* 0x000f22000c1e1900 */
[----:B------:R-:W0:Y:S01]  /*07a0*/  LDC.64 R6, c[0x0][0x388] ;  /* 0x0000e200ff067b82 */ /* 0x000e220000000a00 */
[----:B-1----:R-:W-:Y:S01]  /*07b0*/  @P1 IMAD.WIDE R8, R13, 0x4, R8 ;  /* 0x000000040d081825 */ /* 0x002fe200078e0208 */
[----:B------:R-:W-:Y:S02]  /*07c0*/  @!P0 IADD3 R15, PT, PT, R20, R21, RZ ;  /* 0x00000015140f8210 */ /* 0x000fe40007ffe0ff */
[----:B--2---:R-:W-:Y:S01]  /*07d0*/  @P1 LEA R2, P2, R12, R2, 0x2 ;  /* 0x000000020c021211 */ /* 0x004fe200078410ff */
[----:B------:R-:W-:-:S03]  /*07e0*/  @!P0 IMAD R21, R21, R17, R0 ;  /* 0x0000001115158224 */ /* 0x000fc600078e0200 */
[----:B------:R-:W-:Y:S01]  /*07f0*/  @P1 LEA.HI.X R3, R12, R3, R14, 0x2, P2 ;  /* 0x000000030c031211 */ /* 0x000fe200010f140e */
[----:B------:R-:W-:Y:S01]  /*0800*/  @P1 IMAD.WIDE R12, R17, 0x4, R8 ;  /* 0x00000004110c1825 */ /* 0x000fe200078e0208 */
[----:B------:R-:W4:Y:S03]  /*0810*/  @P1 LDG.E R14, desc[UR4][R8.64] ;  /* 0x00000004080e1981 */ /* 0x000f26000c1e1900 */
[----:B---3--:R-:W-:Y:S01]  /*0820*/  @!P0 IMAD.WIDE.U32 R4, R15, 0x4, R4 ;  /* 0x000000040f048825 */ /* 0x008fe200078e0004 */
[----:B------:R-:W2:Y:S04]  /*0830*/  @P1 LDG.E R2, desc[UR4][R2.64+0x4] ;  /* 0x0000040402021981 */ /* 0x000ea8000c1e1900 */
[----:B------:R-:W2:Y:S01]  /*0840*/  @P1 LDG.E R12, desc[UR4][R12.64] ;  /* 0x000000040c0c1981 */ /* 0x000ea2000c1e1900 */
[----:B0-----:R-:W-:-:S03]  /*0850*/  @!P0 IMAD.WIDE R6, R21, 0x4, R6 ;  /* 0x0000000415068825 */ /* 0x001fc600078e0206 */
[----:B------:R-:W3:Y:S04]  /*0860*/  @!P0 LDG.E R5, desc[UR4][R4.64] ;  /* 0x0000000404058981 */ /* 0x000ee8000c1e1900 */
[----:B------:R-:W3:Y:S01]  /*0870*/  @!P0 LDG.E R6, desc[UR4][R6.64] ;  /* 0x0000000406068981 */ /* 0x000ee2000c1e1900 */
[----:B----4-:R-:W-:-:S04]  /*0880*/  @P1 FFMA R11, R11, R14, R24 ;  /* 0x0000000e0b0b1223 */ /* 0x010fc80000000018 */
[----:B--2---:R-:W-:-:S04]  /*0890*/  @P1 FFMA R24, R2, R12, R11 ;  /* 0x0000000c02181223 */ /* 0x004fc8000000000b */
[----:B---3--:R-:W-:-:S07]  /*08a0*/  @!P0 FFMA R24, R5, R6, R24 ;  /* 0x0000000605188223 */ /* 0x008fce0000000018 */
.L_x_0:
[----:B------:R-:W0:Y:S01]  /*08b0*/  LDC.64 R2, c[0x0][0x390] ;  /* 0x0000e400ff027b82 */ /* 0x000e220000000a00 */
[----:B------:R-:W-:-:S04]  /*08c0*/  IMAD R17, R16, R17, R0 ;  /* 0x0000001110117224 */ /* 0x000fc800078e0200 */
[----:B0-----:R-:W-:-:S05]  /*08d0*/  IMAD.WIDE R2, R17, 0x4, R2 ;  /* 0x0000000411027825 */ /* 0x001fca00078e0202 */
[----:B------:R-:W-:Y:S01]  /*08e0*/  STG.E desc[UR4][R2.64], R24 ;  /* 0x0000001802007986 */ /* 0x000fe2000c101904 */
[----:B------:R-:W-:Y:S05]  /*08f0*/  EXIT ;  /* 0x000000000000794d */ /* 0x000fea0003800000 */
.L_x_4:
[----:B------:R-:W-:-:S00]  /*0900*/  BRA `(.L_x_4) ;  /* 0xfffffffc00fc7947 */ /* 0x000fc0000383ffff */
[----:B------:R-:W-:-:S00]  /*0910*/  NOP ;  /* 0x0000000000007918 */ /* 0x000fc00000000000 */
        /* <DEDUP_REMOVED lines=14> */
.L_x_5:


//--------------------- .nv.shared.reserved.0     --------------------------
	.section	.nv.shared.reserved.0,"aw",@nobits
	.weak		__nv_reservedSMEM_offset_0_alias
	.size		__nv_reservedSMEM_offset_0_alias, 0, 64
	.other		__nv_reservedSMEM_offset_0_alias,@"STO_CUDA_RESERVED_SHARED STV_DEFAULT"
__nv_reservedSMEM_offset_0_alias:
	.zero		0
	.zero		64


//--------------------- .nv.constant0.matrix_multiply --------------------------
	.section	.nv.constant0.matrix_multiply,"a",@progbits
	.sectionflags	@""
	.align	4
.nv.constant0.matrix_multiply:
	.zero		932


//--------------------- SYMBOLS --------------------------

	.type		.nv.reservedSmem.offset0,@object
	.size		.nv.reservedSmem.offset0,0x4
